//
// Generated by NVIDIA NVVM Compiler
//
// Compiler Build ID: CL-36424714
// Cuda compilation tools, release 13.0, V13.0.88
// Based on NVVM 20.0.0
//

.version 9.0
.target sm_100
.address_size 64

	// .globl	_Z5delayPViy

.visible .entry _Z5delayPViy(
	.param .u64 .ptr .align 1 _Z5delayPViy_param_0,
	.param .u64 _Z5delayPViy_param_1
)
{
	.reg .pred 	%p<3>;
	.reg .b32 	%r<2>;
	.reg .b64 	%rd<8>;

	ld.param.u64 	%rd5, [_Z5delayPViy_param_0];
	ld.param.u64 	%rd3, [_Z5delayPViy_param_1];
	cvta.to.global.u64 	%rd1, %rd5;
	// begin inline asm
	mov.u64 	%rd4, %clock64;
	// end inline asm
$L__BB0_1:
	ld.volatile.global.u32 	%r1, [%rd1];
	setp.ne.s32 	%p1, %r1, 0;
	@%p1 bra 	$L__BB0_3;
	// begin inline asm
	mov.u64 	%rd6, %clock64;
	// end inline asm
	sub.s64 	%rd7, %rd6, %rd4;
	setp.le.u64 	%p2, %rd7, %rd3;
	@%p2 bra 	$L__BB0_1;
$L__BB0_3:
	ret;

}


// ===== COMPILED SASS (sm_100) =====

	.target	sm_100

	.elftype	@"ET_EXEC"


//--------------------- .note.nv.tkinfo           --------------------------
	.section	.note.nv.tkinfo,"",@"SHT_NOTE"
	.sectionflags	@"SHF_NOTE_NV_TKINFO"
	.tkinfo
        /*0018*/ 	.word	0x00000002
        /*0030*/ 	.string	""
        /*0030*/ 	.string	"ptxas"
        /*0030*/ 	.string	"Cuda compilation tools, release 13.0, V13.0.88"
        /*0030*/ 	.string	"Build cuda_13.0.r13.0/compiler.36424714_0"
        /*0030*/ 	.string	"-arch sm_100 -m 64 "



//--------------------- .note.nv.cuinfo           --------------------------
	.section	.note.nv.cuinfo,"",@"SHT_NOTE"
	.sectionflags	@"SHF_NOTE_NV_CUINFO"
        /*0018*/ 	.short	0x0002
        /*001a*/ 	.short	0x0064
        /*001c*/ 	.short	0x0082
	.zero		2


//--------------------- .nv.info                  --------------------------
	.section	.nv.info,"",@"SHT_CUDA_INFO"
	.align	4


	//----- nvinfo : EIATTR_REGCOUNT
	.align		4
        /*0000*/ 	.byte	0x04, 0x2f
        /*0002*/ 	.short	(.L_1 - .L_0)
	.align		4
.L_0:
        /*0004*/ 	.word	index@(_Z5delayPViy)
        /*0008*/ 	.word	0x0000000a


	//----- nvinfo : EIATTR_FRAME_SIZE
	.align		4
.L_1:
        /*000c*/ 	.byte	0x04, 0x11
        /*000e*/ 	.short	(.L_3 - .L_2)
	.align		4
.L_2:
        /*0010*/ 	.word	index@(_Z5delayPViy)
        /*0014*/ 	.word	0x00000000


	//----- nvinfo : EIATTR_MIN_STACK_SIZE
	.align		4
.L_3:
        /*0018*/ 	.byte	0x04, 0x12
        /*001a*/ 	.short	(.L_5 - .L_4)
	.align		4
.L_4:
        /*001c*/ 	.word	index@(_Z5delayPViy)
        /*0020*/ 	.word	0x00000000
.L_5:


//--------------------- .nv.compat                --------------------------
	.section	.nv.compat,"",@"SHT_CUDA_COMPAT_INFO"
	.align	4
        /*0000*/ 	.byte	0x02, 0x09, 0x00, 0x00, 0x02, 0x02, 0x01, 0x00, 0x02, 0x05, 0x05, 0x00, 0x03, 0x07, 0x01, 0x01
        /*0010*/ 	.byte	0x02, 0x03, 0x00, 0x00, 0x02, 0x06, 0x01, 0x00, 0x04, 0x0b, 0x08, 0x00, 0x09, 0x00, 0x00, 0x00
        /*0020*/ 	.byte	0x00, 0x00, 0x00, 0x00


//--------------------- .nv.info._Z5delayPViy     --------------------------
	.section	.nv.info._Z5delayPViy,"",@"SHT_CUDA_INFO"
	.sectionflags	@""
	.align	4


	//----- nvinfo : EIATTR_CUDA_API_VERSION
	.align		4
        /*0000*/ 	.byte	0x04, 0x37
        /*0002*/ 	.short	(.L_7 - .L_6)
.L_6:
        /*0004*/ 	.word	0x00000082


	//----- nvinfo : EIATTR_KPARAM_INFO
	.align		4
.L_7:
        /*0008*/ 	.byte	0x04, 0x17
        /*000a*/ 	.short	(.L_9 - .L_8)
.L_8:
        /*000c*/ 	.word	0x00000000
        /*0010*/ 	.short	0x0001
        /*0012*/ 	.short	0x0008
        /*0014*/ 	.byte	0x00, 0xf0, 0x21, 0x00


	//----- nvinfo : EIATTR_KPARAM_INFO
	.align		4
.L_9:
        /*0018*/ 	.byte	0x04, 0x17
        /*001a*/ 	.short	(.L_11 - .L_10)
.L_10:
        /*001c*/ 	.word	0x00000000
        /*0020*/ 	.short	0x0000
        /*0022*/ 	.short	0x0000
        /*0024*/ 	.byte	0x00, 0xf5, 0x21, 0x00


	//----- nvinfo : EIATTR_SPARSE_MMA_MASK
	.align		4
.L_11:
        /*0028*/ 	.byte	0x03, 0x50
        /*002a*/ 	.short	0x0000


	//----- nvinfo : EIATTR_MAXREG_COUNT
	.align		4
        /*002c*/ 	.byte	0x03, 0x1b
        /*002e*/ 	.short	0x00ff


	//----- nvinfo : EIATTR_MERCURY_ISA_VERSION
	.align		4
        /*0030*/ 	.byte	0x03, 0x5f
        /*0032*/ 	.short	0x0101


	//----- nvinfo : EIATTR_VRC_CTA_INIT_COUNT
	.align		4
        /*0034*/ 	.byte	0x02, 0x4a
	.zero		1
	.zero		1


	//----- nvinfo : EIATTR_EXIT_INSTR_OFFSETS
	.align		4
        /*0038*/ 	.byte	0x04, 0x1c
        /*003a*/ 	.short	(.L_13 - .L_12)


	//   ....[0]....
.L_12:
        /*003c*/ 	.word	0x00000080


	//   ....[1]....
        /*0040*/ 	.word	0x000000f0


	//----- nvinfo : EIATTR_CBANK_PARAM_SIZE
	.align		4
.L_13:
        /*0044*/ 	.byte	0x03, 0x19
        /*0046*/ 	.short	0x0010


	//----- nvinfo : EIATTR_PARAM_CBANK
	.align		4
        /*0048*/ 	.byte	0x04, 0x0a
        /*004a*/ 	.short	(.L_15 - .L_14)
	.align		4
.L_14:
        /*004c*/ 	.word	index@(.nv.constant0._Z5delayPViy)
        /*0050*/ 	.short	0x0380
        /*0052*/ 	.short	0x0010


	//----- nvinfo : EIATTR_SW_WAR
	.align		4
.L_15:
        /*0054*/ 	.byte	0x04, 0x36
        /*0056*/ 	.short	(.L_17 - .L_16)
.L_16:
        /*0058*/ 	.word	0x00000008
.L_17:


//--------------------- .nv.callgraph             --------------------------
	.section	.nv.callgraph,"",@"SHT_CUDA_CALLGRAPH"
	.align	4
	.sectionentsize	8
	.align		4
        /*0000*/ 	.word	0x00000000
	.align		4
        /*0004*/ 	.word	0xffffffff
	.align		4
        /*0008*/ 	.word	0x00000000
	.align		4
        /*000c*/ 	.word	0xfffffffe
	.align		4
        /*0010*/ 	.word	0x00000000
	.align		4
        /*0014*/ 	.word	0xfffffffd
	.align		4
        /*0018*/ 	.word	0x00000000
	.align		4
        /*001c*/ 	.word	0xfffffffc


//--------------------- .text._Z5delayPViy        --------------------------
	.section	.text._Z5delayPViy,"ax",@progbits
	.align	128
        .global         _Z5delayPViy
        .type           _Z5delayPViy,@function
        .size           _Z5delayPViy,(.L_x_2 - _Z5delayPViy)
        .other          _Z5delayPViy,@"STO_CUDA_ENTRY STV_DEFAULT"
_Z5delayPViy:
.text._Z5delayPViy:
[----:B------:R-:W-:Y:S01]  /*0000*/  LDC R1, c[0x0][0x37c] ;  /* 0x0000df00ff017b82 */ /* 0x000fe20000000800 */
[----:B------:R-:W0:Y:S01]  /*0010*/  LDCU.64 UR4, c[0x0][0x358] ;  /* 0x00006b00ff0477ac */ /* 0x000e220008000a00 */
[----:B------:R-:W-:Y:S01]  /*0020*/  NOP ;  /* 0x0000000000007918 */ /* 0x000fe20000000000 */
[----:B------:R-:W-:-:S05]  /*0030*/  CS2R R2, SR_CLOCKLO ;  /* 0x0000000000027805 */ /* 0x000fca0000015000 */
[----:B------:R-:W1:Y:S01]  /*0040*/  LDC.64 R6, c[0x0][0x380] ;  /* 0x0000e000ff067b82 */ /* 0x000e620000000a00 */
[----:B------:R-:W2:Y:S02]  /*0050*/  LDCU.64 UR6, c[0x0][0x388] ;  /* 0x00007100ff0677ac */ /* 0x000ea40008000a00 */
.L_x_0:
[----:B01----:R-:W3:Y:S02]  /*0060*/  LDG.E.STRONG.SYS R0, desc[UR4][R6.64] ;  /* 0x0000000406007981 */ /* 0x003ee4000c1f5900 */
[----:B---3--:R-:W-:-:S13]  /*0070*/  ISETP.NE.AND P0, PT, R0, RZ, PT ;  /* 0x000000ff0000720c */ /* 0x008fda0003f05270 */
[----:B--2---:R-:W-:Y:S05]  /*0080*/  @P0 EXIT ;  /* 0x000000000000094d */ /* 0x004fea0003800000 */
[----:B------:R-:W-:-:S06]  /*0090*/  CS2R R4, SR_CLOCKLO ;  /* 0x0000000000047805 */ /* 0x000fcc0000015000 */
[----:B------:R-:W-:-:S05]  /*00a0*/  IADD3 R0, P0, PT, -R2, R4, RZ ;  /* 0x0000000402007210 */ /* 0x000fca0007f1e1ff */
[----:B------:R-:W-:Y:S01]  /*00b0*/  IMAD.X R4, R5, 0x1, ~R3, P0 ;  /* 0x0000000105047824 */ /* 0x000fe200000e0e03 */
[----:B------:R-:W-:-:S04]  /*00c0*/  ISETP.GT.U32.AND P0, PT, R0, UR6, PT ;  /* 0x0000000600007c0c */ /* 0x000fc8000bf04070 */
[----:B------:R-:W-:-:S13]  /*00d0*/  ISETP.GT.U32.AND.EX P0, PT, R4, UR7, PT, P0 ;  /* 0x0000000704007c0c */ /* 0x000fda000bf04100 */
[----:B------:R-:W-:Y:S05]  /*00e0*/  @!P0 BRA `(.L_x_0) ;  /* 0xfffffffc00dc8947 */ /* 0x000fea000383ffff */
[----:B------:R-:W-:Y:S05]  /*00f0*/  EXIT ;  /* 0x000000000000794d */ /* 0x000fea0003800000 */
.L_x_1:
[----:B------:R-:W-:-:S00]  /*0100*/  BRA `(.L_x_1) ;  /* 0xfffffffc00fc7947 */ /* 0x000fc0000383ffff */
[----:B------:R-:W-:-:S00]  /*0110*/  NOP ;  /* 0x0000000000007918 */ /* 0x000fc00000000000 */
        /* <DEDUP_REMOVED lines=14> */
.L_x_2:


//--------------------- .nv.shared.reserved.0     --------------------------
	.section	.nv.shared.reserved.0,"aw",@nobits
	.weak		__nv_reservedSMEM_offset_0_alias
	.size		__nv_reservedSMEM_offset_0_alias, 0, 64
	.other		__nv_reservedSMEM_offset_0_alias,@"STO_CUDA_RESERVED_SHARED STV_DEFAULT"
__nv_reservedSMEM_offset_0_alias:
	.zero		0
	.zero		64


//--------------------- .nv.constant0._Z5delayPViy --------------------------
	.section	.nv.constant0._Z5delayPViy,"a",@progbits
	.sectionflags	@""
	.align	4
.nv.constant0._Z5delayPViy:
	.zero		912


//--------------------- SYMBOLS --------------------------

	.type		.nv.reservedSmem.offset0,@object
	.size		.nv.reservedSmem.offset0,0x4
